//
// Generated by NVIDIA NVVM Compiler
//
// Compiler Build ID: CL-36424714
// Cuda compilation tools, release 13.0, V13.0.88
// Based on NVVM 20.0.0
//

.version 9.0
.target sm_100
.address_size 64

	// .globl	_Z6printkPi
.extern .func  (.param .b32 func_retval0) vprintf
(
	.param .b64 vprintf_param_0,
	.param .b64 vprintf_param_1
)
;
.global .align 1 .b8 $str[5] = {9, 37, 100, 10};

.visible .entry _Z6printkPi(
	.param .u64 .ptr .align 1 _Z6printkPi_param_0
)
{
	.local .align 8 .b8 	__local_depot0[8];
	.reg .b64 	%SP;
	.reg .b64 	%SPL;
	.reg .b32 	%r<5>;
	.reg .b64 	%rd<7>;

	mov.u64 	%SPL, __local_depot0;
	cvta.local.u64 	%SP, %SPL;
	ld.param.u64 	%rd1, [_Z6printkPi_param_0];
	cvta.to.global.u64 	%rd2, %rd1;
	add.u64 	%rd3, %SP, 0;
	add.u64 	%rd4, %SPL, 0;
	ld.global.u32 	%r1, [%rd2];
	add.s32 	%r2, %r1, 1;
	st.global.u32 	[%rd2], %r2;
	st.local.u32 	[%rd4], %r2;
	mov.u64 	%rd5, $str;
	cvta.global.u64 	%rd6, %rd5;
	{ // callseq 0, 0
	.param .b64 param0;
	st.param.b64 	[param0], %rd6;
	.param .b64 param1;
	st.param.b64 	[param1], %rd3;
	.param .b32 retval0;
	call.uni (retval0), 
	vprintf, 
	(
	param0, 
	param1
	);
	ld.param.b32 	%r3, [retval0];
	} // callseq 0
	ret;

}


// ===== COMPILED SASS (sm_100) =====

	.target	sm_100

	.elftype	@"ET_EXEC"


//--------------------- .note.nv.tkinfo           --------------------------
	.section	.note.nv.tkinfo,"",@"SHT_NOTE"
	.sectionflags	@"SHF_NOTE_NV_TKINFO"
	.tkinfo
        /*0018*/ 	.word	0x00000002
        /*0030*/ 	.string	""
        /*0030*/ 	.string	"ptxas"
        /*0030*/ 	.string	"Cuda compilation tools, release 13.0, V13.0.88"
        /*0030*/ 	.string	"Build cuda_13.0.r13.0/compiler.36424714_0"
        /*0030*/ 	.string	"-arch sm_100 -m 64 "



//--------------------- .note.nv.cuinfo           --------------------------
	.section	.note.nv.cuinfo,"",@"SHT_NOTE"
	.sectionflags	@"SHF_NOTE_NV_CUINFO"
        /*0018*/ 	.short	0x0002
        /*001a*/ 	.short	0x0064
        /*001c*/ 	.short	0x0082
	.zero		2


//--------------------- .nv.info                  --------------------------
	.section	.nv.info,"",@"SHT_CUDA_INFO"
	.align	4


	//----- nvinfo : EIATTR_REGCOUNT
	.align		4
        /*0000*/ 	.byte	0x04, 0x2f
        /*0002*/ 	.short	(.L_2 - .L_1)
	.align		4
.L_1:
        /*0004*/ 	.word	index@(_Z6printkPi)
        /*0008*/ 	.word	0x00000018


	//----- nvinfo : EIATTR_FRAME_SIZE
	.align		4
.L_2:
        /*000c*/ 	.byte	0x04, 0x11
        /*000e*/ 	.short	(.L_4 - .L_3)
	.align		4
.L_3:
        /*0010*/ 	.word	index@(_Z6printkPi)
        /*0014*/ 	.word	0x00000008


	//----- nvinfo : EIATTR_MIN_STACK_SIZE
	.align		4
.L_4:
        /*0018*/ 	.byte	0x04, 0x12
        /*001a*/ 	.short	(.L_6 - .L_5)
	.align		4
.L_5:
        /*001c*/ 	.word	index@(_Z6printkPi)
        /*0020*/ 	.word	0x00000008
.L_6:


//--------------------- .nv.compat                --------------------------
	.section	.nv.compat,"",@"SHT_CUDA_COMPAT_INFO"
	.align	4
        /*0000*/ 	.byte	0x02, 0x09, 0x00, 0x00, 0x02, 0x02, 0x01, 0x00, 0x02, 0x05, 0x05, 0x00, 0x03, 0x07, 0x01, 0x01
        /*0010*/ 	.byte	0x02, 0x03, 0x00, 0x00, 0x02, 0x06, 0x01, 0x00, 0x04, 0x0b, 0x08, 0x00, 0x09, 0x00, 0x00, 0x00
        /*0020*/ 	.byte	0x00, 0x00, 0x00, 0x00


//--------------------- .nv.info._Z6printkPi      --------------------------
	.section	.nv.info._Z6printkPi,"",@"SHT_CUDA_INFO"
	.sectionflags	@""
	.align	4


	//----- nvinfo : EIATTR_CUDA_API_VERSION
	.align		4
        /*0000*/ 	.byte	0x04, 0x37
        /*0002*/ 	.short	(.L_8 - .L_7)
.L_7:
        /*0004*/ 	.word	0x00000082


	//----- nvinfo : EIATTR_KPARAM_INFO
	.align		4
.L_8:
        /*0008*/ 	.byte	0x04, 0x17
        /*000a*/ 	.short	(.L_10 - .L_9)
.L_9:
        /*000c*/ 	.word	0x00000000
        /*0010*/ 	.short	0x0000
        /*0012*/ 	.short	0x0000
        /*0014*/ 	.byte	0x00, 0xf5, 0x21, 0x00


	//----- nvinfo : EIATTR_SPARSE_MMA_MASK
	.align		4
.L_10:
        /*0018*/ 	.byte	0x03, 0x50
        /*001a*/ 	.short	0x0000


	//----- nvinfo : EIATTR_MAXREG_COUNT
	.align		4
        /*001c*/ 	.byte	0x03, 0x1b
        /*001e*/ 	.short	0x00ff


	//----- nvinfo : EIATTR_EXTERNS
	.align		4
        /*0020*/ 	.byte	0x04, 0x0f
        /*0022*/ 	.short	(.L_12 - .L_11)


	//   ....[0]....
	.align		4
.L_11:
        /*0024*/ 	.word	index@(vprintf)


	//----- nvinfo : EIATTR_MERCURY_ISA_VERSION
	.align		4
.L_12:
        /*0028*/ 	.byte	0x03, 0x5f
        /*002a*/ 	.short	0x0101


	//----- nvinfo : EIATTR_VRC_CTA_INIT_COUNT
	.align		4
        /*002c*/ 	.byte	0x02, 0x4a
	.zero		1
	.zero		1


	//----- nvinfo : EIATTR_SYSCALL_OFFSETS
	.align		4
        /*0030*/ 	.byte	0x04, 0x46
        /*0032*/ 	.short	(.L_14 - .L_13)


	//   ....[0]....
.L_13:
        /*0034*/ 	.word	0x00000120


	//----- nvinfo : EIATTR_EXIT_INSTR_OFFSETS
	.align		4
.L_14:
        /*0038*/ 	.byte	0x04, 0x1c
        /*003a*/ 	.short	(.L_16 - .L_15)


	//   ....[0]....
.L_15:
        /*003c*/ 	.word	0x00000130


	//----- nvinfo : EIATTR_CBANK_PARAM_SIZE
	.align		4
.L_16:
        /*0040*/ 	.byte	0x03, 0x19
        /*0042*/ 	.short	0x0008


	//----- nvinfo : EIATTR_PARAM_CBANK
	.align		4
        /*0044*/ 	.byte	0x04, 0x0a
        /*0046*/ 	.short	(.L_18 - .L_17)
	.align		4
.L_17:
        /*0048*/ 	.word	index@(.nv.constant0._Z6printkPi)
        /*004c*/ 	.short	0x0380
        /*004e*/ 	.short	0x0008


	//----- nvinfo : EIATTR_SW_WAR
	.align		4
.L_18:
        /*0050*/ 	.byte	0x04, 0x36
        /*0052*/ 	.short	(.L_20 - .L_19)
.L_19:
        /*0054*/ 	.word	0x00000008
.L_20:


//--------------------- .nv.callgraph             --------------------------
	.section	.nv.callgraph,"",@"SHT_CUDA_CALLGRAPH"
	.align	4
	.sectionentsize	8
	.align		4
        /*0000*/ 	.word	0x00000000
	.align		4
        /*0004*/ 	.word	0xffffffff
	.align		4
        /*0008*/ 	.word	index@(_Z6printkPi)
	.align		4
        /*000c*/ 	.word	index@(vprintf)
	.align		4
        /*0010*/ 	.word	0x00000000
	.align		4
        /*0014*/ 	.word	0xfffffffe
	.align		4
        /*0018*/ 	.word	0x00000000
	.align		4
        /*001c*/ 	.word	0xfffffffd
	.align		4
        /*0020*/ 	.word	0x00000000
	.align		4
        /*0024*/ 	.word	0xfffffffc


//--------------------- .nv.constant4             --------------------------
	.section	.nv.constant4,"a",@progbits
	.align	8
	.align		8
.nv.constant4:
        /*0000*/ 	.dword	vprintf
	.align		8
        /*0008*/ 	.dword	$str


//--------------------- .text._Z6printkPi         --------------------------
	.section	.text._Z6printkPi,"ax",@progbits
	.align	128
        .global         _Z6printkPi
        .type           _Z6printkPi,@function
        .size           _Z6printkPi,(.L_x_2 - _Z6printkPi)
        .other          _Z6printkPi,@"STO_CUDA_ENTRY STV_DEFAULT"
_Z6printkPi:
.text._Z6printkPi:
[----:B------:R-:W0:Y:S08]  /*0000*/  LDC R1, c[0x0][0x37c] ;  /* 0x0000df00ff017b82 */ /* 0x000e300000000800 */
[----:B------:R-:W1:Y:S01]  /*0010*/  LDC.64 R2, c[0x0][0x380] ;  /* 0x0000e000ff027b82 */ /* 0x000e620000000a00 */
[----:B------:R-:W1:Y:S01]  /*0020*/  LDCU.64 UR4, c[0x0][0x358] ;  /* 0x00006b00ff0477ac */ /* 0x000e620008000a00 */
[----:B0-----:R-:W-:Y:S01]  /*0030*/  VIADD R1, R1, 0xfffffff8 ;  /* 0xfffffff801017836 */ /* 0x001fe20000000000 */
[----:B------:R-:W0:Y:S01]  /*0040*/  LDCU UR6, c[0x0][0x2f8] ;  /* 0x00005f00ff0677ac */ /* 0x000e220008000800 */
[----:B------:R-:W2:Y:S01]  /*0050*/  LDCU.64 UR8, c[0x4][0x8] ;  /* 0x01000100ff0877ac */ /* 0x000ea20008000a00 */
[----:B-1----:R-:W3:Y:S01]  /*0060*/  LDG.E R0, desc[UR4][R2.64] ;  /* 0x0000000402007981 */ /* 0x002ee2000c1e1900 */
[----:B------:R-:W-:-:S02]  /*0070*/  MOV R8, 0x0 ;  /* 0x0000000000087802 */ /* 0x000fc40000000f00 */
[----:B0-----:R-:W-:Y:S01]  /*0080*/  IADD3 R6, P0, PT, R1, UR6, RZ ;  /* 0x0000000601067c10 */ /* 0x001fe2000ff1e0ff */
[----:B--2---:R-:W-:Y:S01]  /*0090*/  IMAD.U32 R5, RZ, RZ, UR9 ;  /* 0x00000009ff057e24 */ /* 0x004fe2000f8e00ff */
[----:B------:R-:W-:Y:S02]  /*00a0*/  MOV R4, UR8 ;  /* 0x0000000800047c02 */ /* 0x000fe40008000f00 */
[----:B------:R-:W0:Y:S01]  /*00b0*/  LDC.64 R8, c[0x4][R8] ;  /* 0x0100000008087b82 */ /* 0x000e220000000a00 */
[----:B---3--:R-:W-:-:S05]  /*00c0*/  VIADD R0, R0, 0x1 ;  /* 0x0000000100007836 */ /* 0x008fca0000000000 */
[----:B------:R1:W-:Y:S04]  /*00d0*/  STL [R1], R0 ;  /* 0x0000000001007387 */ /* 0x0003e80000100800 */
[----:B------:R1:W-:Y:S01]  /*00e0*/  STG.E desc[UR4][R2.64], R0 ;  /* 0x0000000002007986 */ /* 0x0003e2000c101904 */
[----:B------:R-:W2:Y:S02]  /*00f0*/  LDCU UR4, c[0x0][0x2fc] ;  /* 0x00005f80ff0477ac */ /* 0x000ea40008000800 */
[----:B012---:R-:W-:-:S07]  /*0100*/  IADD3.X R7, PT, PT, RZ, UR4, RZ, P0, !PT ;  /* 0x00000004ff077c10 */ /* 0x007fce00087fe4ff */
[----:B------:R-:W-:-:S07]  /*0110*/  LEPC R20, `(.L_x_0) ;  /* 0x000000001014794e */ /* 0x000fce0000000000 */
[----:B------:R-:W-:Y:S05]  /*0120*/  CALL.ABS.NOINC R8 ;  /* 0x0000000008007343 */ /* 0x000fea0003c00000 */
.L_x_0:
[----:B------:R-:W-:Y:S05]  /*0130*/  EXIT ;  /* 0x000000000000794d */ /* 0x000fea0003800000 */
.L_x_1:
[----:B------:R-:W-:-:S00]  /*0140*/  BRA `(.L_x_1) ;  /* 0xfffffffc00fc7947 */ /* 0x000fc0000383ffff */
[----:B------:R-:W-:-:S00]  /*0150*/  NOP ;  /* 0x0000000000007918 */ /* 0x000fc00000000000 */
        /* <DEDUP_REMOVED lines=10> */
.L_x_2:


//--------------------- .nv.global.init           --------------------------
	.section	.nv.global.init,"aw",@progbits
.nv.global.init:
	.type		$str,@object
	.size		$str,(.L_0 - $str)
$str:
        /*0000*/ 	.byte	0x09, 0x25, 0x64, 0x0a, 0x00
.L_0:


//--------------------- .nv.shared.reserved.0     --------------------------
	.section	.nv.shared.reserved.0,"aw",@nobits
	.weak		__nv_reservedSMEM_offset_0_alias
	.size		__nv_reservedSMEM_offset_0_alias, 0, 64
	.other		__nv_reservedSMEM_offset_0_alias,@"STO_CUDA_RESERVED_SHARED STV_DEFAULT"
__nv_reservedSMEM_offset_0_alias:
	.zero		0
	.zero		64


//--------------------- .nv.constant0._Z6printkPi --------------------------
	.section	.nv.constant0._Z6printkPi,"a",@progbits
	.sectionflags	@""
	.align	4
.nv.constant0._Z6printkPi:
	.zero		904


//--------------------- SYMBOLS --------------------------

	.type		.nv.reservedSmem.offset0,@object
	.size		.nv.reservedSmem.offset0,0x4
	.type		vprintf,@function
